//
// Generated by NVIDIA NVVM Compiler
//
// Compiler Build ID: CL-36424714
// Cuda compilation tools, release 13.0, V13.0.88
// Based on NVVM 20.0.0
//

.version 9.0
.target sm_100
.address_size 64

	// .globl	_Z14convolution_1dPiS_S_ii
// _ZZ14convolution_1dPiS_S_iiE7s_array has been demoted

.visible .entry _Z14convolution_1dPiS_S_ii(
	.param .u64 .ptr .align 1 _Z14convolution_1dPiS_S_ii_param_0,
	.param .u64 .ptr .align 1 _Z14convolution_1dPiS_S_ii_param_1,
	.param .u64 .ptr .align 1 _Z14convolution_1dPiS_S_ii_param_2,
	.param .u32 _Z14convolution_1dPiS_S_ii_param_3,
	.param .u32 _Z14convolution_1dPiS_S_ii_param_4
)
{
	.reg .pred 	%p<14>;
	.reg .b32 	%r<172>;
	.reg .b64 	%rd<24>;
	// demoted variable
	.shared .align 4 .b8 _ZZ14convolution_1dPiS_S_iiE7s_array[32];
	ld.param.u64 	%rd8, [_Z14convolution_1dPiS_S_ii_param_0];
	ld.param.u64 	%rd10, [_Z14convolution_1dPiS_S_ii_param_1];
	ld.param.u64 	%rd9, [_Z14convolution_1dPiS_S_ii_param_2];
	ld.param.u32 	%r39, [_Z14convolution_1dPiS_S_ii_param_3];
	ld.param.u32 	%r38, [_Z14convolution_1dPiS_S_ii_param_4];
	cvta.to.global.u64 	%rd1, %rd10;
	mov.u32 	%r40, %ctaid.x;
	shl.b32 	%r41, %r40, 2;
	mov.u32 	%r1, %tid.x;
	add.s32 	%r2, %r41, %r1;
	shr.u32 	%r42, %r38, 31;
	add.s32 	%r43, %r38, %r42;
	shr.s32 	%r44, %r43, 1;
	sub.s32 	%r3, %r2, %r44;
	setp.lt.s32 	%p1, %r3, 0;
	setp.ge.s32 	%p2, %r3, %r39;
	or.pred  	%p3, %p1, %p2;
	@%p3 bra 	$L__BB0_2;
	cvta.to.global.u64 	%rd11, %rd8;
	mul.wide.u32 	%rd12, %r3, 4;
	add.s64 	%rd13, %rd11, %rd12;
	ld.global.u32 	%r49, [%rd13];
	shl.b32 	%r50, %r1, 2;
	mov.u32 	%r51, _ZZ14convolution_1dPiS_S_iiE7s_array;
	add.s32 	%r52, %r51, %r50;
	st.shared.u32 	[%r52], %r49;
	bra.uni 	$L__BB0_3;
$L__BB0_2:
	shl.b32 	%r45, %r1, 2;
	mov.u32 	%r46, _ZZ14convolution_1dPiS_S_iiE7s_array;
	add.s32 	%r47, %r46, %r45;
	mov.b32 	%r48, 0;
	st.shared.u32 	[%r47], %r48;
$L__BB0_3:
	bar.sync 	0;
	setp.gt.u32 	%p4, %r1, 3;
	@%p4 bra 	$L__BB0_18;
	setp.lt.s32 	%p5, %r38, 1;
	mov.b32 	%r171, 0;
	@%p5 bra 	$L__BB0_17;
	and.b32  	%r4, %r38, 15;
	setp.lt.u32 	%p6, %r38, 16;
	mov.b32 	%r163, 0;
	mov.u32 	%r171, %r163;
	@%p6 bra 	$L__BB0_8;
	and.b32  	%r163, %r38, 2147483632;
	neg.s32 	%r157, %r163;
	add.s64 	%rd22, %rd1, 32;
	shl.b32 	%r57, %r1, 2;
	mov.u32 	%r58, _ZZ14convolution_1dPiS_S_iiE7s_array;
	add.s32 	%r59, %r57, %r58;
	add.s32 	%r156, %r59, 32;
	mov.b32 	%r171, 0;
$L__BB0_7:
	.pragma "nounroll";
	ld.global.u32 	%r60, [%rd22+-32];
	ld.shared.u32 	%r61, [%r156+-32];
	mad.lo.s32 	%r62, %r61, %r60, %r171;
	ld.global.u32 	%r63, [%rd22+-28];
	ld.shared.u32 	%r64, [%r156+-28];
	mad.lo.s32 	%r65, %r64, %r63, %r62;
	ld.global.u32 	%r66, [%rd22+-24];
	ld.shared.u32 	%r67, [%r156+-24];
	mad.lo.s32 	%r68, %r67, %r66, %r65;
	ld.global.u32 	%r69, [%rd22+-20];
	ld.shared.u32 	%r70, [%r156+-20];
	mad.lo.s32 	%r71, %r70, %r69, %r68;
	ld.global.u32 	%r72, [%rd22+-16];
	ld.shared.u32 	%r73, [%r156+-16];
	mad.lo.s32 	%r74, %r73, %r72, %r71;
	ld.global.u32 	%r75, [%rd22+-12];
	ld.shared.u32 	%r76, [%r156+-12];
	mad.lo.s32 	%r77, %r76, %r75, %r74;
	ld.global.u32 	%r78, [%rd22+-8];
	ld.shared.u32 	%r79, [%r156+-8];
	mad.lo.s32 	%r80, %r79, %r78, %r77;
	ld.global.u32 	%r81, [%rd22+-4];
	ld.shared.u32 	%r82, [%r156+-4];
	mad.lo.s32 	%r83, %r82, %r81, %r80;
	ld.global.u32 	%r84, [%rd22];
	ld.shared.u32 	%r85, [%r156];
	mad.lo.s32 	%r86, %r85, %r84, %r83;
	ld.global.u32 	%r87, [%rd22+4];
	ld.shared.u32 	%r88, [%r156+4];
	mad.lo.s32 	%r89, %r88, %r87, %r86;
	ld.global.u32 	%r90, [%rd22+8];
	ld.shared.u32 	%r91, [%r156+8];
	mad.lo.s32 	%r92, %r91, %r90, %r89;
	ld.global.u32 	%r93, [%rd22+12];
	ld.shared.u32 	%r94, [%r156+12];
	mad.lo.s32 	%r95, %r94, %r93, %r92;
	ld.global.u32 	%r96, [%rd22+16];
	ld.shared.u32 	%r97, [%r156+16];
	mad.lo.s32 	%r98, %r97, %r96, %r95;
	ld.global.u32 	%r99, [%rd22+20];
	ld.shared.u32 	%r100, [%r156+20];
	mad.lo.s32 	%r101, %r100, %r99, %r98;
	ld.global.u32 	%r102, [%rd22+24];
	ld.shared.u32 	%r103, [%r156+24];
	mad.lo.s32 	%r104, %r103, %r102, %r101;
	ld.global.u32 	%r105, [%rd22+28];
	ld.shared.u32 	%r106, [%r156+28];
	mad.lo.s32 	%r171, %r106, %r105, %r104;
	add.s32 	%r157, %r157, 16;
	add.s64 	%rd22, %rd22, 64;
	add.s32 	%r156, %r156, 64;
	setp.ne.s32 	%p7, %r157, 0;
	@%p7 bra 	$L__BB0_7;
$L__BB0_8:
	setp.eq.s32 	%p8, %r4, 0;
	@%p8 bra 	$L__BB0_17;
	and.b32  	%r17, %r38, 7;
	setp.lt.u32 	%p9, %r4, 8;
	@%p9 bra 	$L__BB0_11;
	mul.wide.u32 	%rd14, %r163, 4;
	add.s64 	%rd15, %rd1, %rd14;
	ld.global.u32 	%r108, [%rd15];
	add.s32 	%r109, %r163, %r1;
	shl.b32 	%r110, %r109, 2;
	mov.u32 	%r111, _ZZ14convolution_1dPiS_S_iiE7s_array;
	add.s32 	%r112, %r111, %r110;
	ld.shared.u32 	%r113, [%r112];
	mad.lo.s32 	%r114, %r113, %r108, %r171;
	ld.global.u32 	%r115, [%rd15+4];
	ld.shared.u32 	%r116, [%r112+4];
	mad.lo.s32 	%r117, %r116, %r115, %r114;
	ld.global.u32 	%r118, [%rd15+8];
	ld.shared.u32 	%r119, [%r112+8];
	mad.lo.s32 	%r120, %r119, %r118, %r117;
	ld.global.u32 	%r121, [%rd15+12];
	ld.shared.u32 	%r122, [%r112+12];
	mad.lo.s32 	%r123, %r122, %r121, %r120;
	ld.global.u32 	%r124, [%rd15+16];
	ld.shared.u32 	%r125, [%r112+16];
	mad.lo.s32 	%r126, %r125, %r124, %r123;
	ld.global.u32 	%r127, [%rd15+20];
	ld.shared.u32 	%r128, [%r112+20];
	mad.lo.s32 	%r129, %r128, %r127, %r126;
	ld.global.u32 	%r130, [%rd15+24];
	ld.shared.u32 	%r131, [%r112+24];
	mad.lo.s32 	%r132, %r131, %r130, %r129;
	ld.global.u32 	%r133, [%rd15+28];
	ld.shared.u32 	%r134, [%r112+28];
	mad.lo.s32 	%r171, %r134, %r133, %r132;
	add.s32 	%r163, %r163, 8;
$L__BB0_11:
	setp.eq.s32 	%p10, %r17, 0;
	@%p10 bra 	$L__BB0_17;
	and.b32  	%r23, %r38, 3;
	setp.lt.u32 	%p11, %r17, 4;
	@%p11 bra 	$L__BB0_14;
	mul.wide.u32 	%rd16, %r163, 4;
	add.s64 	%rd17, %rd1, %rd16;
	ld.global.u32 	%r136, [%rd17];
	add.s32 	%r137, %r163, %r1;
	shl.b32 	%r138, %r137, 2;
	mov.u32 	%r139, _ZZ14convolution_1dPiS_S_iiE7s_array;
	add.s32 	%r140, %r139, %r138;
	ld.shared.u32 	%r141, [%r140];
	mad.lo.s32 	%r142, %r141, %r136, %r171;
	ld.global.u32 	%r143, [%rd17+4];
	ld.shared.u32 	%r144, [%r140+4];
	mad.lo.s32 	%r145, %r144, %r143, %r142;
	ld.global.u32 	%r146, [%rd17+8];
	ld.shared.u32 	%r147, [%r140+8];
	mad.lo.s32 	%r148, %r147, %r146, %r145;
	ld.global.u32 	%r149, [%rd17+12];
	ld.shared.u32 	%r150, [%r140+12];
	mad.lo.s32 	%r171, %r150, %r149, %r148;
	add.s32 	%r163, %r163, 4;
$L__BB0_14:
	setp.eq.s32 	%p12, %r23, 0;
	@%p12 bra 	$L__BB0_17;
	add.s32 	%r151, %r1, %r163;
	shl.b32 	%r152, %r151, 2;
	mov.u32 	%r153, _ZZ14convolution_1dPiS_S_iiE7s_array;
	add.s32 	%r169, %r153, %r152;
	mul.wide.u32 	%rd18, %r163, 4;
	add.s64 	%rd23, %rd1, %rd18;
	neg.s32 	%r168, %r23;
$L__BB0_16:
	.pragma "nounroll";
	ld.global.u32 	%r154, [%rd23];
	ld.shared.u32 	%r155, [%r169];
	mad.lo.s32 	%r171, %r155, %r154, %r171;
	add.s32 	%r169, %r169, 4;
	add.s64 	%rd23, %rd23, 4;
	add.s32 	%r168, %r168, 1;
	setp.ne.s32 	%p13, %r168, 0;
	@%p13 bra 	$L__BB0_16;
$L__BB0_17:
	cvta.to.global.u64 	%rd19, %rd9;
	mul.wide.s32 	%rd20, %r2, 4;
	add.s64 	%rd21, %rd19, %rd20;
	st.global.u32 	[%rd21], %r171;
	bar.sync 	0;
$L__BB0_18:
	ret;

}


// ===== COMPILED SASS (sm_100) =====

	.target	sm_100

	.elftype	@"ET_EXEC"


//--------------------- .note.nv.tkinfo           --------------------------
	.section	.note.nv.tkinfo,"",@"SHT_NOTE"
	.sectionflags	@"SHF_NOTE_NV_TKINFO"
	.tkinfo
        /*0018*/ 	.word	0x00000002
        /*0030*/ 	.string	""
        /*0030*/ 	.string	"ptxas"
        /*0030*/ 	.string	"Cuda compilation tools, release 13.0, V13.0.88"
        /*0030*/ 	.string	"Build cuda_13.0.r13.0/compiler.36424714_0"
        /*0030*/ 	.string	"-arch sm_100 -m 64 "



//--------------------- .note.nv.cuinfo           --------------------------
	.section	.note.nv.cuinfo,"",@"SHT_NOTE"
	.sectionflags	@"SHF_NOTE_NV_CUINFO"
        /*0018*/ 	.short	0x0002
        /*001a*/ 	.short	0x0064
        /*001c*/ 	.short	0x0082
	.zero		2


//--------------------- .nv.info                  --------------------------
	.section	.nv.info,"",@"SHT_CUDA_INFO"
	.align	4


	//----- nvinfo : EIATTR_REGCOUNT
	.align		4
        /*0000*/ 	.byte	0x04, 0x2f
        /*0002*/ 	.short	(.L_1 - .L_0)
	.align		4
.L_0:
        /*0004*/ 	.word	index@(_Z14convolution_1dPiS_S_ii)
        /*0008*/ 	.word	0x0000001f


	//----- nvinfo : EIATTR_FRAME_SIZE
	.align		4
.L_1:
        /*000c*/ 	.byte	0x04, 0x11
        /*000e*/ 	.short	(.L_3 - .L_2)
	.align		4
.L_2:
        /*0010*/ 	.word	index@(_Z14convolution_1dPiS_S_ii)
        /*0014*/ 	.word	0x00000000


	//----- nvinfo : EIATTR_MIN_STACK_SIZE
	.align		4
.L_3:
        /*0018*/ 	.byte	0x04, 0x12
        /*001a*/ 	.short	(.L_5 - .L_4)
	.align		4
.L_4:
        /*001c*/ 	.word	index@(_Z14convolution_1dPiS_S_ii)
        /*0020*/ 	.word	0x00000000
.L_5:


//--------------------- .nv.compat                --------------------------
	.section	.nv.compat,"",@"SHT_CUDA_COMPAT_INFO"
	.align	4
        /*0000*/ 	.byte	0x02, 0x09, 0x00, 0x00, 0x02, 0x02, 0x01, 0x00, 0x02, 0x05, 0x05, 0x00, 0x03, 0x07, 0x01, 0x01
        /*0010*/ 	.byte	0x02, 0x03, 0x00, 0x00, 0x02, 0x06, 0x01, 0x00, 0x04, 0x0b, 0x08, 0x00, 0x09, 0x00, 0x00, 0x00
        /*0020*/ 	.byte	0x00, 0x00, 0x00, 0x00


//--------------------- .nv.info._Z14convolution_1dPiS_S_ii --------------------------
	.section	.nv.info._Z14convolution_1dPiS_S_ii,"",@"SHT_CUDA_INFO"
	.sectionflags	@""
	.align	4


	//----- nvinfo : EIATTR_CUDA_API_VERSION
	.align		4
        /*0000*/ 	.byte	0x04, 0x37
        /*0002*/ 	.short	(.L_7 - .L_6)
.L_6:
        /*0004*/ 	.word	0x00000082


	//----- nvinfo : EIATTR_KPARAM_INFO
	.align		4
.L_7:
        /*0008*/ 	.byte	0x04, 0x17
        /*000a*/ 	.short	(.L_9 - .L_8)
.L_8:
        /*000c*/ 	.word	0x00000000
        /*0010*/ 	.short	0x0004
        /*0012*/ 	.short	0x001c
        /*0014*/ 	.byte	0x00, 0xf0, 0x11, 0x00


	//----- nvinfo : EIATTR_KPARAM_INFO
	.align		4
.L_9:
        /*0018*/ 	.byte	0x04, 0x17
        /*001a*/ 	.short	(.L_11 - .L_10)
.L_10:
        /*001c*/ 	.word	0x00000000
        /*0020*/ 	.short	0x0003
        /*0022*/ 	.short	0x0018
        /*0024*/ 	.byte	0x00, 0xf0, 0x11, 0x00


	//----- nvinfo : EIATTR_KPARAM_INFO
	.align		4
.L_11:
        /*0028*/ 	.byte	0x04, 0x17
        /*002a*/ 	.short	(.L_13 - .L_12)
.L_12:
        /*002c*/ 	.word	0x00000000
        /*0030*/ 	.short	0x0002
        /*0032*/ 	.short	0x0010
        /*0034*/ 	.byte	0x00, 0xf5, 0x21, 0x00


	//----- nvinfo : EIATTR_KPARAM_INFO
	.align		4
.L_13:
        /*0038*/ 	.byte	0x04, 0x17
        /*003a*/ 	.short	(.L_15 - .L_14)
.L_14:
        /*003c*/ 	.word	0x00000000
        /*0040*/ 	.short	0x0001
        /*0042*/ 	.short	0x0008
        /*0044*/ 	.byte	0x00, 0xf5, 0x21, 0x00


	//----- nvinfo : EIATTR_KPARAM_INFO
	.align		4
.L_15:
        /*0048*/ 	.byte	0x04, 0x17
        /*004a*/ 	.short	(.L_17 - .L_16)
.L_16:
        /*004c*/ 	.word	0x00000000
        /*0050*/ 	.short	0x0000
        /*0052*/ 	.short	0x0000
        /*0054*/ 	.byte	0x00, 0xf5, 0x21, 0x00


	//----- nvinfo : EIATTR_SPARSE_MMA_MASK
	.align		4
.L_17:
        /*0058*/ 	.byte	0x03, 0x50
        /*005a*/ 	.short	0x0000


	//----- nvinfo : EIATTR_MAXREG_COUNT
	.align		4
        /*005c*/ 	.byte	0x03, 0x1b
        /*005e*/ 	.short	0x00ff


	//----- nvinfo : EIATTR_NUM_BARRIERS
	.align		4
        /*0060*/ 	.byte	0x02, 0x4c
        /*0062*/ 	.byte	0x01
	.zero		1


	//----- nvinfo : EIATTR_MERCURY_ISA_VERSION
	.align		4
        /*0064*/ 	.byte	0x03, 0x5f
        /*0066*/ 	.short	0x0101


	//----- nvinfo : EIATTR_VRC_CTA_INIT_COUNT
	.align		4
        /*0068*/ 	.byte	0x02, 0x4a
	.zero		1
	.zero		1


	//----- nvinfo : EIATTR_EXIT_INSTR_OFFSETS
	.align		4
        /*006c*/ 	.byte	0x04, 0x1c
        /*006e*/ 	.short	(.L_19 - .L_18)


	//   ....[0]....
.L_18:
        /*0070*/ 	.word	0x00000200


	//   ....[1]....
        /*0074*/ 	.word	0x00000b70


	//----- nvinfo : EIATTR_CRS_STACK_SIZE
	.align		4
.L_19:
        /*0078*/ 	.byte	0x04, 0x1e
        /*007a*/ 	.short	(.L_21 - .L_20)
.L_20:
        /*007c*/ 	.word	0x00000000


	//----- nvinfo : EIATTR_CBANK_PARAM_SIZE
	.align		4
.L_21:
        /*0080*/ 	.byte	0x03, 0x19
        /*0082*/ 	.short	0x0020


	//----- nvinfo : EIATTR_PARAM_CBANK
	.align		4
        /*0084*/ 	.byte	0x04, 0x0a
        /*0086*/ 	.short	(.L_23 - .L_22)
	.align		4
.L_22:
        /*0088*/ 	.word	index@(.nv.constant0._Z14convolution_1dPiS_S_ii)
        /*008c*/ 	.short	0x0380
        /*008e*/ 	.short	0x0020


	//----- nvinfo : EIATTR_SW_WAR
	.align		4
.L_23:
        /*0090*/ 	.byte	0x04, 0x36
        /*0092*/ 	.short	(.L_25 - .L_24)
.L_24:
        /*0094*/ 	.word	0x00000008
.L_25:


//--------------------- .nv.callgraph             --------------------------
	.section	.nv.callgraph,"",@"SHT_CUDA_CALLGRAPH"
	.align	4
	.sectionentsize	8
	.align		4
        /*0000*/ 	.word	0x00000000
	.align		4
        /*0004*/ 	.word	0xffffffff
	.align		4
        /*0008*/ 	.word	0x00000000
	.align		4
        /*000c*/ 	.word	0xfffffffe
	.align		4
        /*0010*/ 	.word	0x00000000
	.align		4
        /*0014*/ 	.word	0xfffffffd
	.align		4
        /*0018*/ 	.word	0x00000000
	.align		4
        /*001c*/ 	.word	0xfffffffc


//--------------------- .text._Z14convolution_1dPiS_S_ii --------------------------
	.section	.text._Z14convolution_1dPiS_S_ii,"ax",@progbits
	.align	128
        .global         _Z14convolution_1dPiS_S_ii
        .type           _Z14convolution_1dPiS_S_ii,@function
        .size           _Z14convolution_1dPiS_S_ii,(.L_x_10 - _Z14convolution_1dPiS_S_ii)
        .other          _Z14convolution_1dPiS_S_ii,@"STO_CUDA_ENTRY STV_DEFAULT"
_Z14convolution_1dPiS_S_ii:
.text._Z14convolution_1dPiS_S_ii:
[----:B------:R-:W-:Y:S01]  /*0000*/  LDC R1, c[0x0][0x37c] ;  /* 0x0000df00ff017b82 */ /* 0x000fe20000000800 */
[----:B------:R-:W0:Y:S01]  /*0010*/  S2R R3, SR_CTAID.X ;  /* 0x0000000000037919 */ /* 0x000e220000002500 */
[----:B------:R-:W1:Y:S01]  /*0020*/  LDCU.64 UR8, c[0x0][0x398] ;  /* 0x00007300ff0877ac */ /* 0x000e620008000a00 */
[----:B------:R-:W-:Y:S01]  /*0030*/  BSSY.RECONVERGENT B0, `(.L_x_0) ;  /* 0x000001a000007945 */ /* 0x000fe20003800200 */
[----:B------:R-:W0:Y:S01]  /*0040*/  S2R R0, SR_TID.X ;  /* 0x0000000000007919 */ /* 0x000e220000002100 */
[----:B------:R-:W2:Y:S01]  /*0050*/  LDCU.64 UR10, c[0x0][0x358] ;  /* 0x00006b00ff0a77ac */ /* 0x000ea20008000a00 */
[----:B-1----:R-:W-:-:S04]  /*0060*/  ULEA.HI UR4, UR9, UR9, URZ, 0x1 ;  /* 0x0000000909047291 */ /* 0x002fc8000f8f08ff */
[----:B------:R-:W-:Y:S01]  /*0070*/  USHF.R.S32.HI UR4, URZ, 0x1, UR4 ;  /* 0x00000001ff047899 */ /* 0x000fe20008011404 */
[----:B0-----:R-:W-:-:S05]  /*0080*/  LEA R4, R3, R0, 0x2 ;  /* 0x0000000003047211 */ /* 0x001fca00078e10ff */
[----:B------:R-:W-:-:S04]  /*0090*/  IADD3 R5, PT, PT, R4, -UR4, RZ ;  /* 0x8000000404057c10 */ /* 0x000fc8000fffe0ff */
[----:B------:R-:W-:-:S04]  /*00a0*/  ISETP.GE.AND P0, PT, R5, UR8, PT ;  /* 0x0000000805007c0c */ /* 0x000fc8000bf06270 */
[----:B------:R-:W-:-:S13]  /*00b0*/  ISETP.LT.OR P0, PT, R5, RZ, P0 ;  /* 0x000000ff0500720c */ /* 0x000fda0000701670 */
[----:B--2---:R-:W-:Y:S05]  /*00c0*/  @P0 BRA `(.L_x_1) ;  /* 0x0000000000280947 */ /* 0x004fea0003800000 */
[----:B------:R-:W0:Y:S02]  /*00d0*/  LDC.64 R2, c[0x0][0x380] ;  /* 0x0000e000ff027b82 */ /* 0x000e240000000a00 */
[----:B0-----:R-:W-:-:S06]  /*00e0*/  IMAD.WIDE.U32 R2, R5, 0x4, R2 ;  /* 0x0000000405027825 */ /* 0x001fcc00078e0002 */
[----:B------:R-:W2:Y:S01]  /*00f0*/  LDG.E R2, desc[UR10][R2.64] ;  /* 0x0000000a02027981 */ /* 0x000ea2000c1e1900 */
[----:B------:R-:W0:Y:S01]  /*0100*/  S2UR UR5, SR_CgaCtaId ;  /* 0x00000000000579c3 */ /* 0x000e220000008800 */
[----:B------:R-:W-:Y:S02]  /*0110*/  UMOV UR4, 0x400 ;  /* 0x0000040000047882 */ /* 0x000fe40000000000 */
[----:B0-----:R-:W-:-:S06]  /*0120*/  ULEA UR4, UR5, UR4, 0x18 ;  /* 0x0000000405047291 */ /* 0x001fcc000f8ec0ff */
[----:B------:R-:W-:-:S04]  /*0130*/  MOV R5, UR4 ;  /* 0x0000000400057c02 */ /* 0x000fc80008000f00 */
[----:B------:R-:W-:-:S05]  /*0140*/  LEA R9, R0, R5, 0x2 ;  /* 0x0000000500097211 */ /* 0x000fca00078e10ff */
[----:B--2---:R1:W-:Y:S01]  /*0150*/  STS [R9], R2 ;  /* 0x0000000209007388 */ /* 0x0043e20000000800 */
[----:B------:R-:W-:Y:S05]  /*0160*/  BRA `(.L_x_2) ;  /* 0x0000000000187947 */ /* 0x000fea0003800000 */
.L_x_1:
[----:B------:R-:W0:Y:S01]  /*0170*/  S2UR UR5, SR_CgaCtaId ;  /* 0x00000000000579c3 */ /* 0x000e220000008800 */
[----:B------:R-:W-:Y:S02]  /*0180*/  UMOV UR4, 0x400 ;  /* 0x0000040000047882 */ /* 0x000fe40000000000 */
[----:B0-----:R-:W-:-:S06]  /*0190*/  ULEA UR4, UR5, UR4, 0x18 ;  /* 0x0000000405047291 */ /* 0x001fcc000f8ec0ff */
[----:B------:R-:W-:-:S04]  /*01a0*/  MOV R5, UR4 ;  /* 0x0000000400057c02 */ /* 0x000fc80008000f00 */
[----:B------:R-:W-:-:S05]  /*01b0*/  LEA R9, R0, R5, 0x2 ;  /* 0x0000000500097211 */ /* 0x000fca00078e10ff */
[----:B------:R0:W-:Y:S02]  /*01c0*/  STS [R9], RZ ;  /* 0x000000ff09007388 */ /* 0x0001e40000000800 */
.L_x_2:
[----:B------:R-:W-:Y:S05]  /*01d0*/  BSYNC.RECONVERGENT B0 ;  /* 0x0000000000007941 */ /* 0x000fea0003800200 */
.L_x_0:
[----:B------:R-:W-:Y:S01]  /*01e0*/  BAR.SYNC.DEFER_BLOCKING 0x0 ;  /* 0x0000000000007b1d */ /* 0x000fe20000010000 */
[----:B------:R-:W-:-:S13]  /*01f0*/  ISETP.GT.U32.AND P0, PT, R0, 0x3, PT ;  /* 0x000000030000780c */ /* 0x000fda0003f04070 */
[----:B------:R-:W-:Y:S05]  /*0200*/  @P0 EXIT ;  /* 0x000000000000094d */ /* 0x000fea0003800000 */
[----:B------:R-:W-:Y:S01]  /*0210*/  UISETP.GE.AND UP0, UPT, UR9, 0x1, UPT ;  /* 0x000000010900788c */ /* 0x000fe2000bf06270 */
[----:B------:R-:W-:-:S08]  /*0220*/  HFMA2 R19, -RZ, RZ, 0, 0 ;  /* 0x00000000ff137431 */ /* 0x000fd000000001ff */
[----:B------:R-:W-:Y:S05]  /*0230*/  BRA.U !UP0, `(.L_x_3) ;  /* 0x00000009083c7547 */ /* 0x000fea000b800000 */
[----:B------:R-:W-:Y:S01]  /*0240*/  UISETP.GE.U32.AND UP1, UPT, UR9, 0x10, UPT ;  /* 0x000000100900788c */ /* 0x000fe2000bf26070 */
[----:B------:R-:W-:Y:S01]  /*0250*/  MOV R7, RZ ;  /* 0x000000ff00077202 */ /* 0x000fe20000000f00 */
[----:B------:R-:W-:Y:S01]  /*0260*/  ULOP3.LUT UR6, UR9, 0xf, URZ, 0xc0, !UPT ;  /* 0x0000000f09067892 */ /* 0x000fe2000f8ec0ff */
[----:B------:R-:W-:-:S03]  /*0270*/  MOV R19, RZ ;  /* 0x000000ff00137202 */ /* 0x000fc60000000f00 */
[----:B------:R-:W-:-:S03]  /*0280*/  UISETP.NE.AND UP0, UPT, UR6, URZ, UPT ;  /* 0x000000ff0600728c */ /* 0x000fc6000bf05270 */
[----:B------:R-:W-:Y:S08]  /*0290*/  BRA.U !UP1, `(.L_x_4) ;  /* 0x0000000509007547 */ /* 0x000ff0000b800000 */
[----:B------:R-:W2:Y:S01]  /*02a0*/  LDCU.64 UR4, c[0x0][0x388] ;  /* 0x00007100ff0477ac */ /* 0x000ea20008000a00 */
[----:B------:R-:W-:Y:S02]  /*02b0*/  IADD3 R6, PT, PT, R9, 0x20, RZ ;  /* 0x0000002009067810 */ /* 0x000fe40007ffe0ff */
[----:B------:R-:W-:Y:S01]  /*02c0*/  MOV R19, RZ ;  /* 0x000000ff00137202 */ /* 0x000fe20000000f00 */
[----:B------:R-:W-:-:S04]  /*02d0*/  ULOP3.LUT UR7, UR9, 0x7ffffff0, URZ, 0xc0, !UPT ;  /* 0x7ffffff009077892 */ /* 0x000fc8000f8ec0ff */
[----:B------:R-:W-:Y:S02]  /*02e0*/  UIADD3 UR8, UPT, UPT, -UR7, URZ, URZ ;  /* 0x000000ff07087290 */ /* 0x000fe4000fffe1ff */
[----:B------:R-:W-:Y:S01]  /*02f0*/  MOV R7, UR7 ;  /* 0x0000000700077c02 */ /* 0x000fe20008000f00 */
[----:B--2---:R-:W-:-:S04]  /*0300*/  UIADD3 UR4, UP1, UPT, UR4, 0x20, URZ ;  /* 0x0000002004047890 */ /* 0x004fc8000ff3e0ff */
[----:B------:R-:W-:Y:S02]  /*0310*/  UIADD3.X UR5, UPT, UPT, URZ, UR5, URZ, UP1, !UPT ;  /* 0x00000005ff057290 */ /* 0x000fe40008ffe4ff */
[----:B-1----:R-:W-:-:S04]  /*0320*/  MOV R2, UR4 ;  /* 0x0000000400027c02 */ /* 0x002fc80008000f00 */
[----:B------:R-:W-:-:S07]  /*0330*/  MOV R3, UR5 ;  /* 0x0000000500037c02 */ /* 0x000fce0008000f00 */
.L_x_5:
[----:B------:R-:W2:Y:S04]  /*0340*/  LDG.E R26, desc[UR10][R2.64+-0x20] ;  /* 0xffffe00a021a7981 */ /* 0x000ea8000c1e1900 */
[----:B------:R-:W3:Y:S04]  /*0350*/  LDG.E R28, desc[UR10][R2.64+-0x1c] ;  /* 0xffffe40a021c7981 */ /* 0x000ee8000c1e1900 */
[----:B------:R-:W4:Y:S04]  /*0360*/  LDG.E R20, desc[UR10][R2.64+-0x18] ;  /* 0xffffe80a02147981 */ /* 0x000f28000c1e1900 */
[----:B------:R-:W5:Y:S04]  /*0370*/  LDG.E R22, desc[UR10][R2.64+-0x14] ;  /* 0xffffec0a02167981 */ /* 0x000f68000c1e1900 */
[----:B------:R-:W5:Y:S04]  /*0380*/  LDG.E R24, desc[UR10][R2.64+-0x10] ;  /* 0xfffff00a02187981 */ /* 0x000f68000c1e1900 */
[----:B------:R-:W5:Y:S04]  /*0390*/  LDG.E R18, desc[UR10][R2.64+-0xc] ;  /* 0xfffff40a02127981 */ /* 0x000f68000c1e1900 */
[----:B------:R-:W5:Y:S04]  /*03a0*/  LDG.E R12, desc[UR10][R2.64+-0x8] ;  /* 0xfffff80a020c7981 */ /* 0x000f68000c1e1900 */
[----:B0-----:R-:W5:Y:S04]  /*03b0*/  LDG.E R9, desc[UR10][R2.64+-0x4] ;  /* 0xfffffc0a02097981 */ /* 0x001f68000c1e1900 */
[----:B------:R-:W5:Y:S04]  /*03c0*/  LDG.E R17, desc[UR10][R2.64] ;  /* 0x0000000a02117981 */ /* 0x000f68000c1e1900 */
[----:B------:R-:W5:Y:S04]  /*03d0*/  LDG.E R16, desc[UR10][R2.64+0x4] ;  /* 0x0000040a02107981 */ /* 0x000f68000c1e1900 */
[----:B------:R-:W5:Y:S04]  /*03e0*/  LDG.E R15, desc[UR10][R2.64+0x8] ;  /* 0x0000080a020f7981 */ /* 0x000f68000c1e1900 */
[----:B------:R-:W5:Y:S04]  /*03f0*/  LDG.E R14, desc[UR10][R2.64+0xc] ;  /* 0x00000c0a020e7981 */ /* 0x000f68000c1e1900 */
[----:B------:R-:W5:Y:S04]  /*0400*/  LDG.E R13, desc[UR10][R2.64+0x10] ;  /* 0x0000100a020d7981 */ /* 0x000f68000c1e1900 */
[----:B------:R-:W5:Y:S04]  /*0410*/  LDG.E R11, desc[UR10][R2.64+0x14] ;  /* 0x0000140a020b7981 */ /* 0x000f68000c1e1900 */
[----:B------:R-:W5:Y:S04]  /*0420*/  LDG.E R10, desc[UR10][R2.64+0x18] ;  /* 0x0000180a020a7981 */ /* 0x000f68000c1e1900 */
[----:B------:R0:W5:Y:S01]  /*0430*/  LDG.E R8, desc[UR10][R2.64+0x1c] ;  /* 0x00001c0a02087981 */ /* 0x000162000c1e1900 */
[----:B------:R-:W-:-:S03]  /*0440*/  UIADD3 UR8, UPT, UPT, UR8, 0x10, URZ ;  /* 0x0000001008087890 */ /* 0x000fc6000fffe0ff */
[----:B------:R-:W2:Y:S01]  /*0450*/  LDS R21, [R6+-0x20] ;  /* 0xffffe00006157984 */ /* 0x000ea20000000800 */
[----:B------:R-:W-:-:S03]  /*0460*/  UISETP.NE.AND UP1, UPT, UR8, URZ, UPT ;  /* 0x000000ff0800728c */ /* 0x000fc6000bf25270 */
[----:B------:R-:W3:Y:S01]  /*0470*/  LDS R25, [R6+-0x1c] ;  /* 0xffffe40006197984 */ /* 0x000ee20000000800 */
[----:B0-----:R-:W-:-:S03]  /*0480*/  IADD3 R2, P0, PT, R2, 0x40, RZ ;  /* 0x0000004002027810 */ /* 0x001fc60007f1e0ff */
[----:B------:R-:W-:Y:S01]  /*0490*/  LDS R23, [R6+-0x14] ;  /* 0xffffec0006177984 */ /* 0x000fe20000000800 */
[----:B------:R-:W-:Y:S01]  /*04a0*/  IADD3.X R3, PT, PT, RZ, R3, RZ, P0, !PT ;  /* 0x00000003ff037210 */ /* 0x000fe200007fe4ff */
[----:B--2---:R-:W-:Y:S02]  /*04b0*/  IMAD R21, R26, R21, R19 ;  /* 0x000000151a157224 */ /* 0x004fe400078e0213 */
[----:B------:R-:W4:Y:S02]  /*04c0*/  LDS R26, [R6+-0x18] ;  /* 0xffffe800061a7984 */ /* 0x000f240000000800 */
[----:B---3--:R-:W-:Y:S02]  /*04d0*/  IMAD R21, R28, R25, R21 ;  /* 0x000000191c157224 */ /* 0x008fe400078e0215 */
[----:B------:R-:W0:Y:S04]  /*04e0*/  LDS R25, [R6+-0x10] ;  /* 0xfffff00006197984 */ /* 0x000e280000000800 */
[----:B------:R-:W1:Y:S01]  /*04f0*/  LDS R19, [R6+-0xc] ;  /* 0xfffff40006137984 */ /* 0x000e620000000800 */
[----:B----4-:R-:W-:-:S03]  /*0500*/  IMAD R26, R20, R26, R21 ;  /* 0x0000001a141a7224 */ /* 0x010fc600078e0215 */
[----:B------:R-:W2:Y:S01]  /*0510*/  LDS R21, [R6+-0x8] ;  /* 0xfffff80006157984 */ /* 0x000ea20000000800 */
[----:B-----5:R-:W-:-:S03]  /*0520*/  IMAD R26, R22, R23, R26 ;  /* 0x00000017161a7224 */ /* 0x020fc600078e021a */
[----:B------:R-:W3:Y:S01]  /*0530*/  LDS R20, [R6+-0x4] ;  /* 0xfffffc0006147984 */ /* 0x000ee20000000800 */
[----:B0-----:R-:W-:-:S03]  /*0540*/  IMAD R26, R24, R25, R26 ;  /* 0x00000019181a7224 */ /* 0x001fc600078e021a */
[----:B------:R-:W0:Y:S01]  /*0550*/  LDS R22, [R6] ;  /* 0x0000000006167984 */ /* 0x000e220000000800 */
[----:B-1----:R-:W-:-:S03]  /*0560*/  IMAD R19, R18, R19, R26 ;  /* 0x0000001312137224 */ /* 0x002fc600078e021a */
[----:B------:R-:W1:Y:S04]  /*0570*/  LDS R23, [R6+0x4] ;  /* 0x0000040006177984 */ /* 0x000e680000000800 */
[----:B------:R-:W4:Y:S04]  /*0580*/  LDS R24, [R6+0x8] ;  /* 0x0000080006187984 */ /* 0x000f280000000800 */
[----:B------:R-:W5:Y:S04]  /*0590*/  LDS R25, [R6+0xc] ;  /* 0x00000c0006197984 */ /* 0x000f680000000800 */
[----:B------:R-:W5:Y:S04]  /*05a0*/  LDS R26, [R6+0x10] ;  /* 0x00001000061a7984 */ /* 0x000f680000000800 */
[----:B------:R-:W5:Y:S01]  /*05b0*/  LDS R18, [R6+0x14] ;  /* 0x0000140006127984 */ /* 0x000f620000000800 */
[----:B--2---:R-:W-:-:S03]  /*05c0*/  IMAD R12, R12, R21, R19 ;  /* 0x000000150c0c7224 */ /* 0x004fc600078e0213 */
[----:B------:R-:W2:Y:S01]  /*05d0*/  LDS R19, [R6+0x18] ;  /* 0x0000180006137984 */ /* 0x000ea20000000800 */
[----:B---3--:R-:W-:-:S03]  /*05e0*/  IMAD R9, R9, R20, R12 ;  /* 0x0000001409097224 */ /* 0x008fc600078e020c */
[----:B------:R3:W2:Y:S01]  /*05f0*/  LDS R21, [R6+0x1c] ;  /* 0x00001c0006157984 */ /* 0x0006a20000000800 */
[----:B0-----:R-:W-:-:S04]  /*0600*/  IMAD R9, R17, R22, R9 ;  /* 0x0000001611097224 */ /* 0x001fc800078e0209 */
[----:B-1----:R-:W-:Y:S01]  /*0610*/  IMAD R9, R16, R23, R9 ;  /* 0x0000001710097224 */ /* 0x002fe200078e0209 */
[----:B---3--:R-:W-:-:S03]  /*0620*/  IADD3 R6, PT, PT, R6, 0x40, RZ ;  /* 0x0000004006067810 */ /* 0x008fc60007ffe0ff */
[----:B----4-:R-:W-:-:S04]  /*0630*/  IMAD R9, R15, R24, R9 ;  /* 0x000000180f097224 */ /* 0x010fc800078e0209 */
[----:B-----5:R-:W-:-:S04]  /*0640*/  IMAD R9, R14, R25, R9 ;  /* 0x000000190e097224 */ /* 0x020fc800078e0209 */
[----:B------:R-:W-:-:S04]  /*0650*/  IMAD R9, R13, R26, R9 ;  /* 0x0000001a0d097224 */ /* 0x000fc800078e0209 */
[----:B------:R-:W-:-:S04]  /*0660*/  IMAD R9, R11, R18, R9 ;  /* 0x000000120b097224 */ /* 0x000fc800078e0209 */
[----:B--2---:R-:W-:-:S04]  /*0670*/  IMAD R19, R10, R19, R9 ;  /* 0x000000130a137224 */ /* 0x004fc800078e0209 */
[----:B------:R-:W-:Y:S01]  /*0680*/  IMAD R19, R8, R21, R19 ;  /* 0x0000001508137224 */ /* 0x000fe200078e0213 */
[----:B------:R-:W-:Y:S06]  /*0690*/  BRA.U UP1, `(.L_x_5) ;  /* 0xfffffffd01287547 */ /* 0x000fec000b83ffff */
.L_x_4:
[----:B------:R-:W-:Y:S05]  /*06a0*/  BRA.U !UP0, `(.L_x_3) ;  /* 0x0000000508207547 */ /* 0x000fea000b800000 */
[----:B------:R-:W-:Y:S02]  /*06b0*/  UISETP.GE.U32.AND UP0, UPT, UR6, 0x8, UPT ;  /* 0x000000080600788c */ /* 0x000fe4000bf06070 */
[----:B------:R-:W-:-:S04]  /*06c0*/  ULOP3.LUT UR5, UR9, 0x7, URZ, 0xc0, !UPT ;  /* 0x0000000709057892 */ /* 0x000fc8000f8ec0ff */
[----:B------:R-:W-:-:S03]  /*06d0*/  UISETP.NE.AND UP1, UPT, UR5, URZ, UPT ;  /* 0x000000ff0500728c */ /* 0x000fc6000bf25270 */
[----:B------:R-:W-:Y:S08]  /*06e0*/  BRA.U !UP0, `(.L_x_6) ;  /* 0x0000000108747547 */ /* 0x000ff0000b800000 */
[----:B01----:R-:W0:Y:S02]  /*06f0*/  LDC.64 R8, c[0x0][0x388] ;  /* 0x0000e200ff087b82 */ /* 0x003e240000000a00 */
[----:B0-----:R-:W-:-:S05]  /*0700*/  IMAD.WIDE.U32 R8, R7, 0x4, R8 ;  /* 0x0000000407087825 */ /* 0x001fca00078e0008 */
[----:B------:R-:W2:Y:S04]  /*0710*/  LDG.E R10, desc[UR10][R8.64] ;  /* 0x0000000a080a7981 */ /* 0x000ea8000c1e1900 */
[----:B------:R-:W3:Y:S04]  /*0720*/  LDG.E R13, desc[UR10][R8.64+0x4] ;  /* 0x0000040a080d7981 */ /* 0x000ee8000c1e1900 */
[----:B------:R-:W4:Y:S04]  /*0730*/  LDG.E R15, desc[UR10][R8.64+0x8] ;  /* 0x0000080a080f7981 */ /* 0x000f28000c1e1900 */
[----:B------:R-:W5:Y:S04]  /*0740*/  LDG.E R17, desc[UR10][R8.64+0xc] ;  /* 0x00000c0a08117981 */ /* 0x000f68000c1e1900 */
[----:B------:R-:W5:Y:S04]  /*0750*/  LDG.E R21, desc[UR10][R8.64+0x10] ;  /* 0x0000100a08157981 */ /* 0x000f68000c1e1900 */
[----:B------:R-:W5:Y:S04]  /*0760*/  LDG.E R6, desc[UR10][R8.64+0x14] ;  /* 0x0000140a08067981 */ /* 0x000f68000c1e1900 */
[----:B------:R-:W5:Y:S04]  /*0770*/  LDG.E R2, desc[UR10][R8.64+0x18] ;  /* 0x0000180a08027981 */ /* 0x000f68000c1e1900 */
[----:B------:R-:W5:Y:S01]  /*0780*/  LDG.E R3, desc[UR10][R8.64+0x1c] ;  /* 0x00001c0a08037981 */ /* 0x000f62000c1e1900 */
[----:B------:R-:W-:-:S02]  /*0790*/  IADD3 R12, PT, PT, R7, R0, RZ ;  /* 0x00000000070c7210 */ /* 0x000fc40007ffe0ff */
[----:B------:R-:W-:Y:S02]  /*07a0*/  IADD3 R7, PT, PT, R7, 0x8, RZ ;  /* 0x0000000807077810 */ /* 0x000fe40007ffe0ff */
[----:B------:R-:W-:-:S05]  /*07b0*/  LEA R12, R12, R5, 0x2 ;  /* 0x000000050c0c7211 */ /* 0x000fca00078e10ff */
[----:B------:R-:W2:Y:S04]  /*07c0*/  LDS R11, [R12] ;  /* 0x000000000c0b7984 */ /* 0x000ea80000000800 */
[----:B------:R-:W3:Y:S04]  /*07d0*/  LDS R14, [R12+0x4] ;  /* 0x000004000c0e7984 */ /* 0x000ee80000000800 */
[----:B------:R-:W4:Y:S04]  /*07e0*/  LDS R16, [R12+0x8] ;  /* 0x000008000c107984 */ /* 0x000f280000000800 */
[----:B------:R-:W5:Y:S04]  /*07f0*/  LDS R18, [R12+0xc] ;  /* 0x00000c000c127984 */ /* 0x000f680000000800 */
[----:B------:R-:W0:Y:S04]  /*0800*/  LDS R20, [R12+0x10] ;  /* 0x000010000c147984 */ /* 0x000e280000000800 */
[----:B------:R-:W1:Y:S04]  /*0810*/  LDS R22, [R12+0x14] ;  /* 0x000014000c167984 */ /* 0x000e680000000800 */
[----:B------:R-:W1:Y:S04]  /*0820*/  LDS R23, [R12+0x18] ;  /* 0x000018000c177984 */ /* 0x000e680000000800 */
[----:B------:R-:W1:Y:S01]  /*0830*/  LDS R24, [R12+0x1c] ;  /* 0x00001c000c187984 */ /* 0x000e620000000800 */
[----:B--2---:R-:W-:-:S04]  /*0840*/  IMAD R10, R10, R11, R19 ;  /* 0x0000000b0a0a7224 */ /* 0x004fc800078e0213 */
[----:B---3--:R-:W-:-:S04]  /*0850*/  IMAD R10, R13, R14, R10 ;  /* 0x0000000e0d0a7224 */ /* 0x008fc800078e020a */
[----:B----4-:R-:W-:-:S04]  /*0860*/  IMAD R10, R15, R16, R10 ;  /* 0x000000100f0a7224 */ /* 0x010fc800078e020a */
[----:B-----5:R-:W-:-:S04]  /*0870*/  IMAD R10, R17, R18, R10 ;  /* 0x00000012110a7224 */ /* 0x020fc800078e020a */
[----:B0-----:R-:W-:-:S04]  /*0880*/  IMAD R21, R21, R20, R10 ;  /* 0x0000001415157224 */ /* 0x001fc800078e020a */
[----:B-1----:R-:W-:-:S04]  /*0890*/  IMAD R21, R6, R22, R21 ;  /* 0x0000001606157224 */ /* 0x002fc800078e0215 */
[----:B------:R-:W-:-:S04]  /*08a0*/  IMAD R2, R2, R23, R21 ;  /* 0x0000001702027224 */ /* 0x000fc800078e0215 */
[----:B------:R-:W-:-:S07]  /*08b0*/  IMAD R19, R3, R24, R2 ;  /* 0x0000001803137224 */ /* 0x000fce00078e0202 */
.L_x_6:
[----:B------:R-:W-:Y:S05]  /*08c0*/  BRA.U !UP1, `(.L_x_3) ;  /* 0x0000000109987547 */ /* 0x000fea000b800000 */
[----:B------:R-:W-:Y:S02]  /*08d0*/  UISETP.GE.U32.AND UP0, UPT, UR5, 0x4, UPT ;  /* 0x000000040500788c */ /* 0x000fe4000bf06070 */
[----:B------:R-:W-:-:S04]  /*08e0*/  ULOP3.LUT UR4, UR9, 0x3, URZ, 0xc0, !UPT ;  /* 0x0000000309047892 */ /* 0x000fc8000f8ec0ff */
[----:B------:R-:W-:-:S03]  /*08f0*/  UISETP.NE.AND UP1, UPT, UR4, URZ, UPT ;  /* 0x000000ff0400728c */ /* 0x000fc6000bf25270 */
[----:B------:R-:W-:Y:S08]  /*0900*/  BRA.U !UP0, `(.L_x_7) ;  /* 0x0000000108447547 */ /* 0x000ff0000b800000 */
[----:B-1----:R-:W1:Y:S02]  /*0910*/  LDC.64 R2, c[0x0][0x388] ;  /* 0x0000e200ff027b82 */ /* 0x002e640000000a00 */
[----:B-1----:R-:W-:-:S05]  /*0920*/  IMAD.WIDE.U32 R2, R7, 0x4, R2 ;  /* 0x0000000407027825 */ /* 0x002fca00078e0002 */
[----:B------:R-:W2:Y:S04]  /*0930*/  LDG.E R6, desc[UR10][R2.64] ;  /* 0x0000000a02067981 */ /* 0x000ea8000c1e1900 */
[----:B------:R-:W3:Y:S04]  /*0940*/  LDG.E R11, desc[UR10][R2.64+0x4] ;  /* 0x0000040a020b7981 */ /* 0x000ee8000c1e1900 */
[----:B------:R-:W4:Y:S04]  /*0950*/  LDG.E R13, desc[UR10][R2.64+0x8] ;  /* 0x0000080a020d7981 */ /* 0x000f28000c1e1900 */
[----:B------:R-:W5:Y:S01]  /*0960*/  LDG.E R15, desc[UR10][R2.64+0xc] ;  /* 0x00000c0a020f7981 */ /* 0x000f62000c1e1900 */
[----:B------:R-:W-:-:S02]  /*0970*/  IADD3 R8, PT, PT, R7, R0, RZ ;  /* 0x0000000007087210 */ /* 0x000fc40007ffe0ff */
[----:B------:R-:W-:Y:S02]  /*0980*/  IADD3 R7, PT, PT, R7, 0x4, RZ ;  /* 0x0000000407077810 */ /* 0x000fe40007ffe0ff */
[----:B------:R-:W-:-:S05]  /*0990*/  LEA R8, R8, R5, 0x2 ;  /* 0x0000000508087211 */ /* 0x000fca00078e10ff */
[----:B0-----:R-:W2:Y:S04]  /*09a0*/  LDS R9, [R8] ;  /* 0x0000000008097984 */ /* 0x001ea80000000800 */
[----:B------:R-:W3:Y:S04]  /*09b0*/  LDS R10, [R8+0x4] ;  /* 0x00000400080a7984 */ /* 0x000ee80000000800 */
[----:B------:R-:W4:Y:S04]  /*09c0*/  LDS R12, [R8+0x8] ;  /* 0x00000800080c7984 */ /* 0x000f280000000800 */
[----:B------:R-:W5:Y:S01]  /*09d0*/  LDS R14, [R8+0xc] ;  /* 0x00000c00080e7984 */ /* 0x000f620000000800 */
[----:B--2---:R-:W-:-:S04]  /*09e0*/  IMAD R6, R6, R9, R19 ;  /* 0x0000000906067224 */ /* 0x004fc800078e0213 */
[----:B---3--:R-:W-:-:S04]  /*09f0*/  IMAD R6, R11, R10, R6 ;  /* 0x0000000a0b067224 */ /* 0x008fc800078e0206 */
[----:B----4-:R-:W-:-:S04]  /*0a00*/  IMAD R6, R13, R12, R6 ;  /* 0x0000000c0d067224 */ /* 0x010fc800078e0206 */
[----:B-----5:R-:W-:-:S07]  /*0a10*/  IMAD R19, R15, R14, R6 ;  /* 0x0000000e0f137224 */ /* 0x020fce00078e0206 */
.L_x_7:
[----:B------:R-:W-:Y:S05]  /*0a20*/  BRA.U !UP1, `(.L_x_3) ;  /* 0x0000000109407547 */ /* 0x000fea000b800000 */
[----:B-1----:R-:W1:Y:S01]  /*0a30*/  LDC.64 R2, c[0x0][0x388] ;  /* 0x0000e200ff027b82 */ /* 0x002e620000000a00 */
[----:B------:R-:W-:Y:S01]  /*0a40*/  IADD3 R0, PT, PT, R0, R7, RZ ;  /* 0x0000000700007210 */ /* 0x000fe20007ffe0ff */
[----:B------:R-:W-:-:S03]  /*0a50*/  UIADD3 UR4, UPT, UPT, -UR4, URZ, URZ ;  /* 0x000000ff04047290 */ /* 0x000fc6000fffe1ff */
[----:B------:R-:W-:Y:S01]  /*0a60*/  LEA R0, R0, R5, 0x2 ;  /* 0x0000000500007211 */ /* 0x000fe200078e10ff */
[----:B-1----:R-:W-:-:S03]  /*0a70*/  IMAD.WIDE.U32 R2, R7, 0x4, R2 ;  /* 0x0000000407027825 */ /* 0x002fc600078e0002 */
[----:B------:R-:W-:-:S07]  /*0a80*/  MOV R6, R2 ;  /* 0x0000000200067202 */ /* 0x000fce0000000f00 */
.L_x_8:
[----:B------:R-:W-:Y:S01]  /*0a90*/  MOV R2, R6 ;  /* 0x0000000600027202 */ /* 0x000fe20000000f00 */
[----:B------:R1:W2:Y:S05]  /*0aa0*/  LDS R5, [R0] ;  /* 0x0000000000057984 */ /* 0x0002aa0000000800 */
[----:B------:R3:W2:Y:S01]  /*0ab0*/  LDG.E R2, desc[UR10][R2.64] ;  /* 0x0000000a02027981 */ /* 0x0006a2000c1e1900 */
[----:B------:R-:W-:Y:S01]  /*0ac0*/  UIADD3 UR4, UPT, UPT, UR4, 0x1, URZ ;  /* 0x0000000104047890 */ /* 0x000fe2000fffe0ff */
[----:B------:R-:W-:Y:S02]  /*0ad0*/  IADD3 R6, P0, PT, R6, 0x4, RZ ;  /* 0x0000000406067810 */ /* 0x000fe40007f1e0ff */
[----:B-1----:R-:W-:Y:S01]  /*0ae0*/  IADD3 R0, PT, PT, R0, 0x4, RZ ;  /* 0x0000000400007810 */ /* 0x002fe20007ffe0ff */
[----:B------:R-:W-:Y:S01]  /*0af0*/  UISETP.NE.AND UP0, UPT, UR4, URZ, UPT ;  /* 0x000000ff0400728c */ /* 0x000fe2000bf05270 */
[----:B---3--:R-:W-:Y:S01]  /*0b00*/  IADD3.X R3, PT, PT, RZ, R3, RZ, P0, !PT ;  /* 0x00000003ff037210 */ /* 0x008fe200007fe4ff */
[----:B--2---:R-:W-:-:S07]  /*0b10*/  IMAD R19, R2, R5, R19 ;  /* 0x0000000502137224 */ /* 0x004fce00078e0213 */
[----:B------:R-:W-:Y:S05]  /*0b20*/  BRA.U UP0, `(.L_x_8) ;  /* 0xfffffffd00d87547 */ /* 0x000fea000b83ffff */
.L_x_3:
[----:B-1----:R-:W1:Y:S02]  /*0b30*/  LDC.64 R2, c[0x0][0x390] ;  /* 0x0000e400ff027b82 */ /* 0x002e640000000a00 */
[----:B-1----:R-:W-:-:S05]  /*0b40*/  IMAD.WIDE R4, R4, 0x4, R2 ;  /* 0x0000000404047825 */ /* 0x002fca00078e0202 */
[----:B------:R-:W-:Y:S01]  /*0b50*/  STG.E desc[UR10][R4.64], R19 ;  /* 0x0000001304007986 */ /* 0x000fe2000c10190a */
[----:B------:R-:W-:Y:S06]  /*0b60*/  BAR.SYNC.DEFER_BLOCKING 0x0 ;  /* 0x0000000000007b1d */ /* 0x000fec0000010000 */
[----:B------:R-:W-:Y:S05]  /*0b70*/  EXIT ;  /* 0x000000000000794d */ /* 0x000fea0003800000 */
.L_x_9:
[----:B------:R-:W-:-:S00]  /*0b80*/  BRA `(.L_x_9) ;  /* 0xfffffffc00fc7947 */ /* 0x000fc0000383ffff */
[----:B------:R-:W-:-:S00]  /*0b90*/  NOP ;  /* 0x0000000000007918 */ /* 0x000fc00000000000 */
        /* <DEDUP_REMOVED lines=14> */
.L_x_10:


//--------------------- .nv.shared._Z14convolution_1dPiS_S_ii --------------------------
	.section	.nv.shared._Z14convolution_1dPiS_S_ii,"aw",@nobits
	.sectionflags	@""
	.align	4
.nv.shared._Z14convolution_1dPiS_S_ii:
	.zero		1056


//--------------------- .nv.shared.reserved.0     --------------------------
	.section	.nv.shared.reserved.0,"aw",@nobits
	.weak		__nv_reservedSMEM_offset_0_alias
	.size		__nv_reservedSMEM_offset_0_alias, 0, 64
	.other		__nv_reservedSMEM_offset_0_alias,@"STO_CUDA_RESERVED_SHARED STV_DEFAULT"
__nv_reservedSMEM_offset_0_alias:
	.zero		0
	.zero		64


//--------------------- .nv.constant0._Z14convolution_1dPiS_S_ii --------------------------
	.section	.nv.constant0._Z14convolution_1dPiS_S_ii,"a",@progbits
	.sectionflags	@""
	.align	4
.nv.constant0._Z14convolution_1dPiS_S_ii:
	.zero		928


//--------------------- SYMBOLS --------------------------

	.type		.nv.reservedSmem.offset0,@object
	.size		.nv.reservedSmem.offset0,0x4
	.type		.nv.reservedSmem.cap,@object
	.size		.nv.reservedSmem.cap,0x4
